//
// Generated by NVIDIA NVVM Compiler
//
// Compiler Build ID: CL-36424714
// Cuda compilation tools, release 13.0, V13.0.88
// Based on NVVM 20.0.0
//

.version 9.0
.target sm_100
.address_size 64

.const .align 8 .u64 _ZN34_INTERNAL_4feb7b98_4_k_cu_e7fdbb9e36_GLOBAL__N__4feb7b98_4_k_cu_e7fdbb9e5COL_0E = 72340172838076673;
.const .align 8 .u64 _ZN34_INTERNAL_4feb7b98_4_k_cu_e7fdbb9e36_GLOBAL__N__4feb7b98_4_k_cu_e7fdbb9e5COL_7E = -9187201950435737472;
.const .align 8 .u64 _ZN34_INTERNAL_4feb7b98_4_k_cu_e7fdbb9e36_GLOBAL__N__4feb7b98_4_k_cu_e7fdbb9e5ROW_0E = 255;
.const .align 8 .u64 _ZN34_INTERNAL_4feb7b98_4_k_cu_e7fdbb9e36_GLOBAL__N__4feb7b98_4_k_cu_e7fdbb9e5ROW_7E = -72057594037927936;
.const .align 8 .u64 _ZN34_INTERNAL_4feb7b98_4_k_cu_e7fdbb9e36_GLOBAL__N__4feb7b98_4_k_cu_e7fdbb9e9NOT_COL_0E = -72340172838076674;
.const .align 8 .u64 _ZN34_INTERNAL_4feb7b98_4_k_cu_e7fdbb9e36_GLOBAL__N__4feb7b98_4_k_cu_e7fdbb9e9NOT_COL_7E = 9187201950435737471;
.const .align 8 .u64 _ZN34_INTERNAL_4feb7b98_4_k_cu_e7fdbb9e36_GLOBAL__N__4feb7b98_4_k_cu_e7fdbb9e9NOT_ROW_0E = -256;
.const .align 8 .u64 _ZN34_INTERNAL_4feb7b98_4_k_cu_e7fdbb9e36_GLOBAL__N__4feb7b98_4_k_cu_e7fdbb9e9NOT_ROW_7E = 72057594037927935;

.entry _ZN36_GLOBAL__N__4feb7b98_4_k_cu_e7fdbb9e11life_kernelEPKmPmii(
	.param .u64 .ptr .align 1 _ZN36_GLOBAL__N__4feb7b98_4_k_cu_e7fdbb9e11life_kernelEPKmPmii_param_0,
	.param .u64 .ptr .align 1 _ZN36_GLOBAL__N__4feb7b98_4_k_cu_e7fdbb9e11life_kernelEPKmPmii_param_1,
	.param .u32 _ZN36_GLOBAL__N__4feb7b98_4_k_cu_e7fdbb9e11life_kernelEPKmPmii_param_2,
	.param .u32 _ZN36_GLOBAL__N__4feb7b98_4_k_cu_e7fdbb9e11life_kernelEPKmPmii_param_3
)
{
	.reg .pred 	%p<11>;
	.reg .b32 	%r<43>;
	.reg .b64 	%rd<136>;

	ld.param.u64 	%rd32, [_ZN36_GLOBAL__N__4feb7b98_4_k_cu_e7fdbb9e11life_kernelEPKmPmii_param_0];
	ld.param.u64 	%rd31, [_ZN36_GLOBAL__N__4feb7b98_4_k_cu_e7fdbb9e11life_kernelEPKmPmii_param_1];
	ld.param.u32 	%r10, [_ZN36_GLOBAL__N__4feb7b98_4_k_cu_e7fdbb9e11life_kernelEPKmPmii_param_2];
	ld.param.u32 	%r11, [_ZN36_GLOBAL__N__4feb7b98_4_k_cu_e7fdbb9e11life_kernelEPKmPmii_param_3];
	cvta.to.global.u64 	%rd1, %rd32;
	mul.lo.s32 	%r1, %r11, %r10;
	mov.u32 	%r12, %ctaid.x;
	mov.u32 	%r2, %ntid.x;
	mov.u32 	%r13, %tid.x;
	mad.lo.s32 	%r42, %r12, %r2, %r13;
	setp.ge.s32 	%p1, %r42, %r1;
	@%p1 bra 	$L__BB0_17;
	ld.const.u64 	%rd2, [_ZN34_INTERNAL_4feb7b98_4_k_cu_e7fdbb9e36_GLOBAL__N__4feb7b98_4_k_cu_e7fdbb9e5COL_7E];
	ld.const.u64 	%rd3, [_ZN34_INTERNAL_4feb7b98_4_k_cu_e7fdbb9e36_GLOBAL__N__4feb7b98_4_k_cu_e7fdbb9e5COL_0E];
	ld.const.u64 	%rd4, [_ZN34_INTERNAL_4feb7b98_4_k_cu_e7fdbb9e36_GLOBAL__N__4feb7b98_4_k_cu_e7fdbb9e9NOT_ROW_7E];
	ld.const.u64 	%rd5, [_ZN34_INTERNAL_4feb7b98_4_k_cu_e7fdbb9e36_GLOBAL__N__4feb7b98_4_k_cu_e7fdbb9e5ROW_7E];
	ld.const.u64 	%rd6, [_ZN34_INTERNAL_4feb7b98_4_k_cu_e7fdbb9e36_GLOBAL__N__4feb7b98_4_k_cu_e7fdbb9e9NOT_ROW_0E];
	ld.const.u64 	%rd7, [_ZN34_INTERNAL_4feb7b98_4_k_cu_e7fdbb9e36_GLOBAL__N__4feb7b98_4_k_cu_e7fdbb9e5ROW_0E];
	mov.u32 	%r14, %nctaid.x;
	mul.lo.s32 	%r4, %r2, %r14;
	cvta.to.global.u64 	%rd8, %rd31;
	ld.const.u64 	%rd44, [_ZN34_INTERNAL_4feb7b98_4_k_cu_e7fdbb9e36_GLOBAL__N__4feb7b98_4_k_cu_e7fdbb9e9NOT_COL_7E];
	ld.const.u64 	%rd50, [_ZN34_INTERNAL_4feb7b98_4_k_cu_e7fdbb9e36_GLOBAL__N__4feb7b98_4_k_cu_e7fdbb9e9NOT_COL_0E];
$L__BB0_2:
	div.s32 	%r6, %r42, %r10;
	mul.lo.s32 	%r15, %r6, %r10;
	sub.s32 	%r7, %r42, %r15;
	mul.wide.s32 	%rd34, %r42, 8;
	add.s64 	%rd9, %rd1, %rd34;
	ld.global.nc.u64 	%rd10, [%rd9];
	setp.lt.s32 	%p2, %r7, 1;
	mov.b64 	%rd126, 0;
	@%p2 bra 	$L__BB0_4;
	ld.global.nc.u64 	%rd126, [%rd9+-8];
$L__BB0_4:
	add.s32 	%r8, %r7, 1;
	setp.ge.s32 	%p3, %r8, %r10;
	mov.b64 	%rd127, 0;
	@%p3 bra 	$L__BB0_6;
	ld.global.nc.u64 	%rd127, [%rd9+8];
$L__BB0_6:
	setp.lt.s32 	%p4, %r6, 1;
	mov.b64 	%rd129, 0;
	mov.u64 	%rd130, %rd129;
	mov.u64 	%rd131, %rd129;
	@%p4 bra 	$L__BB0_11;
	sub.s32 	%r16, %r42, %r10;
	mul.wide.s32 	%rd38, %r16, 8;
	add.s64 	%rd15, %rd1, %rd38;
	ld.global.nc.u64 	%rd130, [%rd15];
	mov.b64 	%rd129, 0;
	@%p2 bra 	$L__BB0_9;
	ld.global.nc.u64 	%rd129, [%rd15+-8];
$L__BB0_9:
	mov.b64 	%rd131, 0;
	@%p3 bra 	$L__BB0_11;
	ld.global.nc.u64 	%rd131, [%rd15+8];
$L__BB0_11:
	add.s32 	%r17, %r6, 1;
	setp.ge.s32 	%p7, %r17, %r11;
	mov.b64 	%rd133, 0;
	mov.u64 	%rd134, %rd133;
	mov.u64 	%rd135, %rd133;
	@%p7 bra 	$L__BB0_16;
	mul.wide.s32 	%rd42, %r10, 8;
	add.s64 	%rd23, %rd9, %rd42;
	ld.global.nc.u64 	%rd134, [%rd23];
	mov.b64 	%rd133, 0;
	@%p2 bra 	$L__BB0_14;
	ld.global.nc.u64 	%rd133, [%rd23+-8];
$L__BB0_14:
	mov.b64 	%rd135, 0;
	@%p3 bra 	$L__BB0_16;
	ld.global.nc.u64 	%rd135, [%rd23+8];
$L__BB0_16:
	and.b64  	%rd45, %rd44, %rd130;
	shl.b64 	%rd46, %rd45, 1;
	and.b64  	%rd47, %rd2, %rd129;
	shr.u64 	%rd48, %rd47, 7;
	or.b64  	%rd49, %rd48, %rd46;
	and.b64  	%rd51, %rd50, %rd130;
	shr.u64 	%rd52, %rd51, 1;
	and.b64  	%rd53, %rd3, %rd131;
	shl.b64 	%rd54, %rd53, 7;
	or.b64  	%rd55, %rd54, %rd52;
	xor.b64  	%rd56, %rd49, %rd130;
	xor.b64  	%rd57, %rd56, %rd55;
	or.b64  	%rd58, %rd55, %rd130;
	and.b64  	%rd59, %rd58, %rd49;
	and.b64  	%rd60, %rd55, %rd130;
	or.b64  	%rd61, %rd59, %rd60;
	and.b64  	%rd62, %rd44, %rd10;
	shl.b64 	%rd63, %rd62, 1;
	and.b64  	%rd64, %rd2, %rd126;
	shr.u64 	%rd65, %rd64, 7;
	or.b64  	%rd66, %rd65, %rd63;
	and.b64  	%rd67, %rd50, %rd10;
	shr.u64 	%rd68, %rd67, 1;
	and.b64  	%rd69, %rd3, %rd127;
	shl.b64 	%rd70, %rd69, 7;
	or.b64  	%rd71, %rd70, %rd68;
	xor.b64  	%rd72, %rd71, %rd66;
	and.b64  	%rd73, %rd71, %rd66;
	and.b64  	%rd74, %rd44, %rd134;
	shl.b64 	%rd75, %rd74, 1;
	and.b64  	%rd76, %rd2, %rd133;
	shr.u64 	%rd77, %rd76, 7;
	or.b64  	%rd78, %rd77, %rd75;
	and.b64  	%rd79, %rd50, %rd134;
	shr.u64 	%rd80, %rd79, 1;
	and.b64  	%rd81, %rd3, %rd135;
	shl.b64 	%rd82, %rd81, 7;
	or.b64  	%rd83, %rd82, %rd80;
	xor.b64  	%rd84, %rd78, %rd134;
	xor.b64  	%rd85, %rd84, %rd83;
	or.b64  	%rd86, %rd83, %rd134;
	and.b64  	%rd87, %rd86, %rd78;
	and.b64  	%rd88, %rd83, %rd134;
	or.b64  	%rd89, %rd87, %rd88;
	and.b64  	%rd90, %rd4, %rd57;
	and.b64  	%rd91, %rd5, %rd57;
	mov.b64 	{%r18, %r19}, %rd90;
	mov.b64 	{%r20, %r21}, %rd91;
	shf.l.wrap.b32 	%r22, %r21, %r18, 8;
	shf.l.wrap.b32 	%r23, %r18, %r19, 8;
	mov.b64 	%rd92, {%r22, %r23};
	and.b64  	%rd93, %rd4, %rd61;
	and.b64  	%rd94, %rd5, %rd61;
	mov.b64 	{%r24, %r25}, %rd93;
	mov.b64 	{%r26, %r27}, %rd94;
	shf.l.wrap.b32 	%r28, %r27, %r24, 8;
	shf.l.wrap.b32 	%r29, %r24, %r25, 8;
	mov.b64 	%rd95, {%r28, %r29};
	and.b64  	%rd96, %rd85, %rd6;
	and.b64  	%rd97, %rd85, %rd7;
	mov.b64 	{%r30, %r31}, %rd97;
	mov.b64 	{%r32, %r33}, %rd96;
	shf.l.wrap.b32 	%r34, %r33, %r30, 24;
	shf.l.wrap.b32 	%r35, %r32, %r33, 24;
	mov.b64 	%rd98, {%r35, %r34};
	and.b64  	%rd99, %rd89, %rd6;
	and.b64  	%rd100, %rd89, %rd7;
	mov.b64 	{%r36, %r37}, %rd100;
	mov.b64 	{%r38, %r39}, %rd99;
	shf.l.wrap.b32 	%r40, %r39, %r36, 24;
	shf.l.wrap.b32 	%r41, %r38, %r39, 24;
	mov.b64 	%rd101, {%r41, %r40};
	xor.b64  	%rd102, %rd92, %rd72;
	and.b64  	%rd103, %rd92, %rd72;
	xor.b64  	%rd104, %rd95, %rd73;
	xor.b64  	%rd105, %rd104, %rd103;
	or.b64  	%rd106, %rd103, %rd73;
	and.b64  	%rd107, %rd106, %rd95;
	xor.b64  	%rd108, %rd98, %rd102;
	and.b64  	%rd109, %rd98, %rd102;
	xor.b64  	%rd110, %rd101, %rd105;
	xor.b64  	%rd111, %rd110, %rd109;
	and.b64  	%rd112, %rd101, %rd105;
	and.b64  	%rd113, %rd110, %rd109;
	or.b64  	%rd114, %rd112, %rd107;
	or.b64  	%rd115, %rd114, %rd113;
	not.b64 	%rd116, %rd115;
	and.b64  	%rd117, %rd108, %rd116;
	and.b64  	%rd118, %rd117, %rd110;
	or.b64  	%rd119, %rd115, %rd108;
	not.b64 	%rd120, %rd119;
	and.b64  	%rd121, %rd111, %rd120;
	and.b64  	%rd122, %rd121, %rd10;
	or.b64  	%rd123, %rd122, %rd118;
	mul.wide.s32 	%rd124, %r42, 8;
	add.s64 	%rd125, %rd8, %rd124;
	st.global.u64 	[%rd125], %rd123;
	add.s32 	%r42, %r42, %r4;
	setp.lt.s32 	%p10, %r42, %r1;
	@%p10 bra 	$L__BB0_2;
$L__BB0_17:
	ret;

}


// ===== COMPILED SASS (sm_100) =====

	.target	sm_100

	.elftype	@"ET_EXEC"


//--------------------- .note.nv.tkinfo           --------------------------
	.section	.note.nv.tkinfo,"",@"SHT_NOTE"
	.sectionflags	@"SHF_NOTE_NV_TKINFO"
	.tkinfo
        /*0018*/ 	.word	0x00000002
        /*0030*/ 	.string	""
        /*0030*/ 	.string	"ptxas"
        /*0030*/ 	.string	"Cuda compilation tools, release 13.0, V13.0.88"
        /*0030*/ 	.string	"Build cuda_13.0.r13.0/compiler.36424714_0"
        /*0030*/ 	.string	"-arch sm_100 -m 64 "



//--------------------- .note.nv.cuinfo           --------------------------
	.section	.note.nv.cuinfo,"",@"SHT_NOTE"
	.sectionflags	@"SHF_NOTE_NV_CUINFO"
        /*0018*/ 	.short	0x0002
        /*001a*/ 	.short	0x0064
        /*001c*/ 	.short	0x0082
	.zero		2


//--------------------- .nv.info                  --------------------------
	.section	.nv.info,"",@"SHT_CUDA_INFO"
	.align	4


	//----- nvinfo : EIATTR_REGCOUNT
	.align		4
        /*0000*/ 	.byte	0x04, 0x2f
        /*0002*/ 	.short	(.L_9 - .L_8)
	.align		4
.L_8:
        /*0004*/ 	.word	index@(_ZN36_GLOBAL__N__4feb7b98_4_k_cu_e7fdbb9e11life_kernelEPKmPmii)
        /*0008*/ 	.word	0x00000020


	//----- nvinfo : EIATTR_FRAME_SIZE
	.align		4
.L_9:
        /*000c*/ 	.byte	0x04, 0x11
        /*000e*/ 	.short	(.L_11 - .L_10)
	.align		4
.L_10:
        /*0010*/ 	.word	index@(_ZN36_GLOBAL__N__4feb7b98_4_k_cu_e7fdbb9e11life_kernelEPKmPmii)
        /*0014*/ 	.word	0x00000000


	//----- nvinfo : EIATTR_MIN_STACK_SIZE
	.align		4
.L_11:
        /*0018*/ 	.byte	0x04, 0x12
        /*001a*/ 	.short	(.L_13 - .L_12)
	.align		4
.L_12:
        /*001c*/ 	.word	index@(_ZN36_GLOBAL__N__4feb7b98_4_k_cu_e7fdbb9e11life_kernelEPKmPmii)
        /*0020*/ 	.word	0x00000000
.L_13:


//--------------------- .nv.compat                --------------------------
	.section	.nv.compat,"",@"SHT_CUDA_COMPAT_INFO"
	.align	4
        /*0000*/ 	.byte	0x02, 0x09, 0x00, 0x00, 0x02, 0x02, 0x01, 0x00, 0x02, 0x05, 0x05, 0x00, 0x03, 0x07, 0x01, 0x01
        /*0010*/ 	.byte	0x02, 0x03, 0x00, 0x00, 0x02, 0x06, 0x01, 0x00, 0x04, 0x0b, 0x08, 0x00, 0x09, 0x00, 0x00, 0x00
        /*0020*/ 	.byte	0x00, 0x00, 0x00, 0x00


//--------------------- .nv.info._ZN36_GLOBAL__N__4feb7b98_4_k_cu_e7fdbb9e11life_kernelEPKmPmii --------------------------
	.section	.nv.info._ZN36_GLOBAL__N__4feb7b98_4_k_cu_e7fdbb9e11life_kernelEPKmPmii,"",@"SHT_CUDA_INFO"
	.sectionflags	@""
	.align	4


	//----- nvinfo : EIATTR_CUDA_API_VERSION
	.align		4
        /*0000*/ 	.byte	0x04, 0x37
        /*0002*/ 	.short	(.L_15 - .L_14)
.L_14:
        /*0004*/ 	.word	0x00000082


	//----- nvinfo : EIATTR_KPARAM_INFO
	.align		4
.L_15:
        /*0008*/ 	.byte	0x04, 0x17
        /*000a*/ 	.short	(.L_17 - .L_16)
.L_16:
        /*000c*/ 	.word	0x00000000
        /*0010*/ 	.short	0x0003
        /*0012*/ 	.short	0x0014
        /*0014*/ 	.byte	0x00, 0xf0, 0x11, 0x00


	//----- nvinfo : EIATTR_KPARAM_INFO
	.align		4
.L_17:
        /*0018*/ 	.byte	0x04, 0x17
        /*001a*/ 	.short	(.L_19 - .L_18)
.L_18:
        /*001c*/ 	.word	0x00000000
        /*0020*/ 	.short	0x0002
        /*0022*/ 	.short	0x0010
        /*0024*/ 	.byte	0x00, 0xf0, 0x11, 0x00


	//----- nvinfo : EIATTR_KPARAM_INFO
	.align		4
.L_19:
        /*0028*/ 	.byte	0x04, 0x17
        /*002a*/ 	.short	(.L_21 - .L_20)
.L_20:
        /*002c*/ 	.word	0x00000000
        /*0030*/ 	.short	0x0001
        /*0032*/ 	.short	0x0008
        /*0034*/ 	.byte	0x00, 0xf5, 0x21, 0x00


	//----- nvinfo : EIATTR_KPARAM_INFO
	.align		4
.L_21:
        /*0038*/ 	.byte	0x04, 0x17
        /*003a*/ 	.short	(.L_23 - .L_22)
.L_22:
        /*003c*/ 	.word	0x00000000
        /*0040*/ 	.short	0x0000
        /*0042*/ 	.short	0x0000
        /*0044*/ 	.byte	0x00, 0xf5, 0x21, 0x00


	//----- nvinfo : EIATTR_SPARSE_MMA_MASK
	.align		4
.L_23:
        /*0048*/ 	.byte	0x03, 0x50
        /*004a*/ 	.short	0x0000


	//----- nvinfo : EIATTR_MAXREG_COUNT
	.align		4
        /*004c*/ 	.byte	0x03, 0x1b
        /*004e*/ 	.short	0x00ff


	//----- nvinfo : EIATTR_MERCURY_ISA_VERSION
	.align		4
        /*0050*/ 	.byte	0x03, 0x5f
        /*0052*/ 	.short	0x0101


	//----- nvinfo : EIATTR_VRC_CTA_INIT_COUNT
	.align		4
        /*0054*/ 	.byte	0x02, 0x4a
	.zero		1
	.zero		1


	//----- nvinfo : EIATTR_EXIT_INSTR_OFFSETS
	.align		4
        /*0058*/ 	.byte	0x04, 0x1c
        /*005a*/ 	.short	(.L_25 - .L_24)


	//   ....[0]....
.L_24:
        /*005c*/ 	.word	0x00000080


	//   ....[1]....
        /*0060*/ 	.word	0x00000d40


	//----- nvinfo : EIATTR_CRS_STACK_SIZE
	.align		4
.L_25:
        /*0064*/ 	.byte	0x04, 0x1e
        /*0066*/ 	.short	(.L_27 - .L_26)
.L_26:
        /*0068*/ 	.word	0x00000000


	//----- nvinfo : EIATTR_CBANK_PARAM_SIZE
	.align		4
.L_27:
        /*006c*/ 	.byte	0x03, 0x19
        /*006e*/ 	.short	0x0018


	//----- nvinfo : EIATTR_PARAM_CBANK
	.align		4
        /*0070*/ 	.byte	0x04, 0x0a
        /*0072*/ 	.short	(.L_29 - .L_28)
	.align		4
.L_28:
        /*0074*/ 	.word	index@(.nv.constant0._ZN36_GLOBAL__N__4feb7b98_4_k_cu_e7fdbb9e11life_kernelEPKmPmii)
        /*0078*/ 	.short	0x0380
        /*007a*/ 	.short	0x0018


	//----- nvinfo : EIATTR_SW_WAR
	.align		4
.L_29:
        /*007c*/ 	.byte	0x04, 0x36
        /*007e*/ 	.short	(.L_31 - .L_30)
.L_30:
        /*0080*/ 	.word	0x00000008
.L_31:


//--------------------- .nv.callgraph             --------------------------
	.section	.nv.callgraph,"",@"SHT_CUDA_CALLGRAPH"
	.align	4
	.sectionentsize	8
	.align		4
        /*0000*/ 	.word	0x00000000
	.align		4
        /*0004*/ 	.word	0xffffffff
	.align		4
        /*0008*/ 	.word	0x00000000
	.align		4
        /*000c*/ 	.word	0xfffffffe
	.align		4
        /*0010*/ 	.word	0x00000000
	.align		4
        /*0014*/ 	.word	0xfffffffd
	.align		4
        /*0018*/ 	.word	0x00000000
	.align		4
        /*001c*/ 	.word	0xfffffffc


//--------------------- .nv.constant3             --------------------------
	.section	.nv.constant3,"a",@progbits
	.align	8
.nv.constant3:
	.type		_ZN34_INTERNAL_4feb7b98_4_k_cu_e7fdbb9e36_GLOBAL__N__4feb7b98_4_k_cu_e7fdbb9e5COL_0E,@object
	.size		_ZN34_INTERNAL_4feb7b98_4_k_cu_e7fdbb9e36_GLOBAL__N__4feb7b98_4_k_cu_e7fdbb9e5COL_0E,(_ZN34_INTERNAL_4feb7b98_4_k_cu_e7fdbb9e36_GLOBAL__N__4feb7b98_4_k_cu_e7fdbb9e5COL_7E - _ZN34_INTERNAL_4feb7b98_4_k_cu_e7fdbb9e36_GLOBAL__N__4feb7b98_4_k_cu_e7fdbb9e5COL_0E)
_ZN34_INTERNAL_4feb7b98_4_k_cu_e7fdbb9e36_GLOBAL__N__4feb7b98_4_k_cu_e7fdbb9e5COL_0E:
        /*0000*/ 	.byte	0x01, 0x01, 0x01, 0x01, 0x01, 0x01, 0x01, 0x01
	.type		_ZN34_INTERNAL_4feb7b98_4_k_cu_e7fdbb9e36_GLOBAL__N__4feb7b98_4_k_cu_e7fdbb9e5COL_7E,@object
	.size		_ZN34_INTERNAL_4feb7b98_4_k_cu_e7fdbb9e36_GLOBAL__N__4feb7b98_4_k_cu_e7fdbb9e5COL_7E,(_ZN34_INTERNAL_4feb7b98_4_k_cu_e7fdbb9e36_GLOBAL__N__4feb7b98_4_k_cu_e7fdbb9e5ROW_0E - _ZN34_INTERNAL_4feb7b98_4_k_cu_e7fdbb9e36_GLOBAL__N__4feb7b98_4_k_cu_e7fdbb9e5COL_7E)
_ZN34_INTERNAL_4feb7b98_4_k_cu_e7fdbb9e36_GLOBAL__N__4feb7b98_4_k_cu_e7fdbb9e5COL_7E:
        /*0008*/ 	.byte	0x80, 0x80, 0x80, 0x80, 0x80, 0x80, 0x80, 0x80
	.type		_ZN34_INTERNAL_4feb7b98_4_k_cu_e7fdbb9e36_GLOBAL__N__4feb7b98_4_k_cu_e7fdbb9e5ROW_0E,@object
	.size		_ZN34_INTERNAL_4feb7b98_4_k_cu_e7fdbb9e36_GLOBAL__N__4feb7b98_4_k_cu_e7fdbb9e5ROW_0E,(_ZN34_INTERNAL_4feb7b98_4_k_cu_e7fdbb9e36_GLOBAL__N__4feb7b98_4_k_cu_e7fdbb9e5ROW_7E - _ZN34_INTERNAL_4feb7b98_4_k_cu_e7fdbb9e36_GLOBAL__N__4feb7b98_4_k_cu_e7fdbb9e5ROW_0E)
_ZN34_INTERNAL_4feb7b98_4_k_cu_e7fdbb9e36_GLOBAL__N__4feb7b98_4_k_cu_e7fdbb9e5ROW_0E:
        /*0010*/ 	.byte	0xff, 0x00, 0x00, 0x00, 0x00, 0x00, 0x00, 0x00
	.type		_ZN34_INTERNAL_4feb7b98_4_k_cu_e7fdbb9e36_GLOBAL__N__4feb7b98_4_k_cu_e7fdbb9e5ROW_7E,@object
	.size		_ZN34_INTERNAL_4feb7b98_4_k_cu_e7fdbb9e36_GLOBAL__N__4feb7b98_4_k_cu_e7fdbb9e5ROW_7E,(_ZN34_INTERNAL_4feb7b98_4_k_cu_e7fdbb9e36_GLOBAL__N__4feb7b98_4_k_cu_e7fdbb9e9NOT_COL_0E - _ZN34_INTERNAL_4feb7b98_4_k_cu_e7fdbb9e36_GLOBAL__N__4feb7b98_4_k_cu_e7fdbb9e5ROW_7E)
_ZN34_INTERNAL_4feb7b98_4_k_cu_e7fdbb9e36_GLOBAL__N__4feb7b98_4_k_cu_e7fdbb9e5ROW_7E:
        /*0018*/ 	.byte	0x00, 0x00, 0x00, 0x00, 0x00, 0x00, 0x00, 0xff
	.type		_ZN34_INTERNAL_4feb7b98_4_k_cu_e7fdbb9e36_GLOBAL__N__4feb7b98_4_k_cu_e7fdbb9e9NOT_COL_0E,@object
	.size		_ZN34_INTERNAL_4feb7b98_4_k_cu_e7fdbb9e36_GLOBAL__N__4feb7b98_4_k_cu_e7fdbb9e9NOT_COL_0E,(_ZN34_INTERNAL_4feb7b98_4_k_cu_e7fdbb9e36_GLOBAL__N__4feb7b98_4_k_cu_e7fdbb9e9NOT_COL_7E - _ZN34_INTERNAL_4feb7b98_4_k_cu_e7fdbb9e36_GLOBAL__N__4feb7b98_4_k_cu_e7fdbb9e9NOT_COL_0E)
_ZN34_INTERNAL_4feb7b98_4_k_cu_e7fdbb9e36_GLOBAL__N__4feb7b98_4_k_cu_e7fdbb9e9NOT_COL_0E:
        /*0020*/ 	.byte	0xfe, 0xfe, 0xfe, 0xfe, 0xfe, 0xfe, 0xfe, 0xfe
	.type		_ZN34_INTERNAL_4feb7b98_4_k_cu_e7fdbb9e36_GLOBAL__N__4feb7b98_4_k_cu_e7fdbb9e9NOT_COL_7E,@object
	.size		_ZN34_INTERNAL_4feb7b98_4_k_cu_e7fdbb9e36_GLOBAL__N__4feb7b98_4_k_cu_e7fdbb9e9NOT_COL_7E,(_ZN34_INTERNAL_4feb7b98_4_k_cu_e7fdbb9e36_GLOBAL__N__4feb7b98_4_k_cu_e7fdbb9e9NOT_ROW_0E - _ZN34_INTERNAL_4feb7b98_4_k_cu_e7fdbb9e36_GLOBAL__N__4feb7b98_4_k_cu_e7fdbb9e9NOT_COL_7E)
_ZN34_INTERNAL_4feb7b98_4_k_cu_e7fdbb9e36_GLOBAL__N__4feb7b98_4_k_cu_e7fdbb9e9NOT_COL_7E:
        /*0028*/ 	.byte	0x7f, 0x7f, 0x7f, 0x7f, 0x7f, 0x7f, 0x7f, 0x7f
	.type		_ZN34_INTERNAL_4feb7b98_4_k_cu_e7fdbb9e36_GLOBAL__N__4feb7b98_4_k_cu_e7fdbb9e9NOT_ROW_0E,@object
	.size		_ZN34_INTERNAL_4feb7b98_4_k_cu_e7fdbb9e36_GLOBAL__N__4feb7b98_4_k_cu_e7fdbb9e9NOT_ROW_0E,(_ZN34_INTERNAL_4feb7b98_4_k_cu_e7fdbb9e36_GLOBAL__N__4feb7b98_4_k_cu_e7fdbb9e9NOT_ROW_7E - _ZN34_INTERNAL_4feb7b98_4_k_cu_e7fdbb9e36_GLOBAL__N__4feb7b98_4_k_cu_e7fdbb9e9NOT_ROW_0E)
_ZN34_INTERNAL_4feb7b98_4_k_cu_e7fdbb9e36_GLOBAL__N__4feb7b98_4_k_cu_e7fdbb9e9NOT_ROW_0E:
        /*0030*/ 	.byte	0x00, 0xff, 0xff, 0xff, 0xff, 0xff, 0xff, 0xff
	.type		_ZN34_INTERNAL_4feb7b98_4_k_cu_e7fdbb9e36_GLOBAL__N__4feb7b98_4_k_cu_e7fdbb9e9NOT_ROW_7E,@object
	.size		_ZN34_INTERNAL_4feb7b98_4_k_cu_e7fdbb9e36_GLOBAL__N__4feb7b98_4_k_cu_e7fdbb9e9NOT_ROW_7E,(.L_7 - _ZN34_INTERNAL_4feb7b98_4_k_cu_e7fdbb9e36_GLOBAL__N__4feb7b98_4_k_cu_e7fdbb9e9NOT_ROW_7E)
_ZN34_INTERNAL_4feb7b98_4_k_cu_e7fdbb9e36_GLOBAL__N__4feb7b98_4_k_cu_e7fdbb9e9NOT_ROW_7E:
        /*0038*/ 	.byte	0xff, 0xff, 0xff, 0xff, 0xff, 0xff, 0xff, 0x00
.L_7:


//--------------------- .text._ZN36_GLOBAL__N__4feb7b98_4_k_cu_e7fdbb9e11life_kernelEPKmPmii --------------------------
	.section	.text._ZN36_GLOBAL__N__4feb7b98_4_k_cu_e7fdbb9e11life_kernelEPKmPmii,"ax",@progbits
	.align	128
.text._ZN36_GLOBAL__N__4feb7b98_4_k_cu_e7fdbb9e11life_kernelEPKmPmii:
        .type           _ZN36_GLOBAL__N__4feb7b98_4_k_cu_e7fdbb9e11life_kernelEPKmPmii,@function
        .size           _ZN36_GLOBAL__N__4feb7b98_4_k_cu_e7fdbb9e11life_kernelEPKmPmii,(.L_x_7 - _ZN36_GLOBAL__N__4feb7b98_4_k_cu_e7fdbb9e11life_kernelEPKmPmii)
        .other          _ZN36_GLOBAL__N__4feb7b98_4_k_cu_e7fdbb9e11life_kernelEPKmPmii,@"STO_CUDA_ENTRY STV_DEFAULT"
_ZN36_GLOBAL__N__4feb7b98_4_k_cu_e7fdbb9e11life_kernelEPKmPmii:
[----:B------:R-:W-:Y:S01]  /*0000*/  LDC R1, c[0x0][0x37c] ;  /* 0x0000df00ff017b82 */ /* 0x000fe20000000800 */
[----:B------:R-:W0:Y:S07]  /*0010*/  S2R R25, SR_TID.X ;  /* 0x0000000000197919 */ /* 0x000e2e0000002100 */
[----:B------:R-:W0:Y:S08]  /*0020*/  S2UR UR4, SR_CTAID.X ;  /* 0x00000000000479c3 */ /* 0x000e300000002500 */
[----:B------:R-:W0:Y:S08]  /*0030*/  LDC R24, c[0x0][0x360] ;  /* 0x0000d800ff187b82 */ /* 0x000e300000000800 */
[----:B------:R-:W1:Y:S01]  /*0040*/  LDC.64 R2, c[0x0][0x390] ;  /* 0x0000e400ff027b82 */ /* 0x000e620000000a00 */
[----:B0-----:R-:W-:-:S02]  /*0050*/  IMAD R25, R24, UR4, R25 ;  /* 0x0000000418197c24 */ /* 0x001fc4000f8e0219 */
[----:B-1----:R-:W-:-:S05]  /*0060*/  IMAD R0, R3, R2, RZ ;  /* 0x0000000203007224 */ /* 0x002fca00078e02ff */
[----:B------:R-:W-:-:S13]  /*0070*/  ISETP.GE.AND P0, PT, R25, R0, PT ;  /* 0x000000001900720c */ /* 0x000fda0003f06270 */
[----:B------:R-:W-:Y:S05]  /*0080*/  @P0 EXIT ;  /* 0x000000000000094d */ /* 0x000fea0003800000 */
[----:B------:R-:W-:Y:S01]  /*0090*/  IABS R22, R2 ;  /* 0x0000000200167213 */ /* 0x000fe20000000000 */
[----:B------:R-:W0:Y:S01]  /*00a0*/  LDCU UR4, c[0x0][0x370] ;  /* 0x00006e00ff0477ac */ /* 0x000e220008000800 */
[----:B------:R-:W-:Y:S02]  /*00b0*/  BSSY.RECONVERGENT B0, `(.L_x_0) ;  /* 0x00000c8000007945 */ /* 0x000fe40003800200 */
[----:B------:R-:W1:Y:S01]  /*00c0*/  I2F.RP R4, R22 ;  /* 0x0000001600047306 */ /* 0x000e620000209400 */
[----:B------:R-:W2:Y:S01]  /*00d0*/  LDCU.64 UR6, c[0x0][0x358] ;  /* 0x00006b00ff0677ac */ /* 0x000ea20008000a00 */
[----:B------:R-:W3:Y:S01]  /*00e0*/  LDCU UR21, c[0x0][0x394] ;  /* 0x00007280ff1577ac */ /* 0x000ee20008000800 */
[----:B------:R-:W4:Y:S01]  /*00f0*/  LDCU UR5, c[0x3][0x1c] ;  /* 0x00c00380ff0577ac */ /* 0x000f220008000800 */
[----:B------:R-:W2:Y:S04]  /*0100*/  LDCU UR20, c[0x3][0x10] ;  /* 0x00c00200ff1477ac */ /* 0x000ea80008000800 */
[----:B-1----:R-:W1:Y:S01]  /*0110*/  MUFU.RCP R4, R4 ;  /* 0x0000000400047308 */ /* 0x002e620000001000 */
[----:B0-----:R-:W-:Y:S01]  /*0120*/  IMAD R24, R24, UR4, RZ ;  /* 0x0000000418187c24 */ /* 0x001fe2000f8e02ff */
[----:B------:R-:W0:Y:S01]  /*0130*/  LDCU.128 UR8, c[0x3][0x20] ;  /* 0x00c00400ff0877ac */ /* 0x000e220008000c00 */
[----:B------:R-:W0:Y:S01]  /*0140*/  LDCU.128 UR12, c[0x3][URZ] ;  /* 0x00c00000ff0c77ac */ /* 0x000e220008000c00 */
[----:B------:R-:W0:Y:S01]  /*0150*/  LDCU.128 UR16, c[0x3][0x30] ;  /* 0x00c00600ff1077ac */ /* 0x000e220008000c00 */
[----:B-1----:R-:W-:-:S04]  /*0160*/  VIADD R2, R4, 0xffffffe ;  /* 0x0ffffffe04027836 */ /* 0x002fc80000000000 */
[----:B------:R1:W5:Y:S02]  /*0170*/  F2I.FTZ.U32.TRUNC.NTZ R3, R2 ;  /* 0x0000000200037305 */ /* 0x000364000021f000 */
[----:B-1----:R-:W-:Y:S02]  /*0180*/  IMAD.MOV.U32 R2, RZ, RZ, RZ ;  /* 0x000000ffff027224 */ /* 0x002fe400078e00ff */
[----:B-----5:R-:W-:-:S04]  /*0190*/  IMAD.MOV R23, RZ, RZ, -R3 ;  /* 0x000000ffff177224 */ /* 0x020fc800078e0a03 */
[----:B------:R-:W-:-:S04]  /*01a0*/  IMAD R23, R23, R22, RZ ;  /* 0x0000001617177224 */ /* 0x000fc800078e02ff */
[----:B0-234-:R-:W-:-:S07]  /*01b0*/  IMAD.HI.U32 R23, R3, R23, R2 ;  /* 0x0000001703177227 */ /* 0x01dfce00078e0002 */
.L_x_5:
[----:B0-----:R-:W0:Y:S01]  /*01c0*/  LDC R26, c[0x0][0x390] ;  /* 0x0000e400ff1a7b82 */ /* 0x001e220000000800 */
[----:B------:R-:W-:-:S05]  /*01d0*/  IABS R4, R25 ;  /* 0x0000001900047213 */ /* 0x000fca0000000000 */
[----:B------:R-:W-:Y:S02]  /*01e0*/  IMAD.HI.U32 R2, R23, R4, RZ ;  /* 0x0000000417027227 */ /* 0x000fe400078e00ff */
[----:B------:R-:W1:Y:S02]  /*01f0*/  LDC.64 R16, c[0x0][0x380] ;  /* 0x0000e000ff107b82 */ /* 0x000e640000000a00 */
[----:B------:R-:W-:Y:S01]  /*0200*/  IMAD.MOV R3, RZ, RZ, -R2 ;  /* 0x000000ffff037224 */ /* 0x000fe200078e0a02 */
[----:B0-----:R-:W-:-:S05]  /*0210*/  IABS R6, R26 ;  /* 0x0000001a00067213 */ /* 0x001fca0000000000 */
[----:B------:R-:W-:Y:S01]  /*0220*/  IMAD R3, R6, R3, R4 ;  /* 0x0000000306037224 */ /* 0x000fe200078e0204 */
[----:B------:R-:W-:-:S04]  /*0230*/  CS2R R4, SRZ ;  /* 0x0000000000047805 */ /* 0x000fc8000001ff00 */
[----:B------:R-:W-:-:S13]  /*0240*/  ISETP.GT.U32.AND P1, PT, R22, R3, PT ;  /* 0x000000031600720c */ /* 0x000fda0003f24070 */
[----:B------:R-:W-:Y:S01]  /*0250*/  @!P1 IMAD.IADD R3, R3, 0x1, -R6 ;  /* 0x0000000103039824 */ /* 0x000fe200078e0a06 */
[----:B------:R-:W-:Y:S01]  /*0260*/  CS2R R6, SRZ ;  /* 0x0000000000067805 */ /* 0x000fe2000001ff00 */
[----:B------:R-:W-:Y:S01]  /*0270*/  @!P1 VIADD R2, R2, 0x1 ;  /* 0x0000000102029836 */ /* 0x000fe20000000000 */
[----:B------:R-:W-:Y:S02]  /*0280*/  ISETP.NE.AND P1, PT, R26, RZ, PT ;  /* 0x000000ff1a00720c */ /* 0x000fe40003f25270 */
[----:B------:R-:W-:Y:S02]  /*0290*/  ISETP.GE.U32.AND P0, PT, R3, R22, PT ;  /* 0x000000160300720c */ /* 0x000fe40003f06070 */
[----:B------:R-:W-:-:S04]  /*02a0*/  LOP3.LUT R3, R25, R26, RZ, 0x3c, !PT ;  /* 0x0000001a19037212 */ /* 0x000fc800078e3cff */
[----:B------:R-:W-:-:S07]  /*02b0*/  ISETP.GE.AND P2, PT, R3, RZ, PT ;  /* 0x000000ff0300720c */ /* 0x000fce0003f46270 */
[----:B------:R-:W-:-:S04]  /*02c0*/  @P0 VIADD R2, R2, 0x1 ;  /* 0x0000000102020836 */ /* 0x000fc80000000000 */
[----:B------:R-:W-:-:S04]  /*02d0*/  IMAD.MOV.U32 R11, RZ, RZ, R2 ;  /* 0x000000ffff0b7224 */ /* 0x000fc800078e0002 */
[----:B------:R-:W-:Y:S01]  /*02e0*/  @!P2 IMAD.MOV R11, RZ, RZ, -R11 ;  /* 0x000000ffff0ba224 */ /* 0x000fe200078e0a0b */
[----:B------:R-:W-:-:S05]  /*02f0*/  @!P1 LOP3.LUT R11, RZ, R26, RZ, 0x33, !PT ;  /* 0x0000001aff0b9212 */ /* 0x000fca00078e33ff */
[----:B------:R-:W-:-:S04]  /*0300*/  IMAD.MOV R2, RZ, RZ, -R11 ;  /* 0x000000ffff027224 */ /* 0x000fc800078e0a0b */
[----:B------:R-:W-:-:S04]  /*0310*/  IMAD R2, R26, R2, R25 ;  /* 0x000000021a027224 */ /* 0x000fc800078e0219 */
[C---:B------:R-:W-:Y:S01]  /*0320*/  VIADD R3, R2.reuse, 0x1 ;  /* 0x0000000102037836 */ /* 0x040fe20000000000 */
[----:B------:R-:W-:-:S04]  /*0330*/  ISETP.GE.AND P2, PT, R2, 0x1, PT ;  /* 0x000000010200780c */ /* 0x000fc80003f46270 */
[----:B------:R-:W-:Y:S01]  /*0340*/  ISETP.GE.AND P3, PT, R3, R26, PT ;  /* 0x0000001a0300720c */ /* 0x000fe20003f66270 */
[----:B-1----:R-:W-:-:S05]  /*0350*/  IMAD.WIDE R2, R25, 0x8, R16 ;  /* 0x0000000819027825 */ /* 0x002fca00078e0210 */
[----:B------:R0:W5:Y:S04]  /*0360*/  LDG.E.64.CONSTANT R8, desc[UR6][R2.64] ;  /* 0x0000000602087981 */ /* 0x000168000c1e9b00 */
[----:B------:R0:W5:Y:S04]  /*0370*/  @P2 LDG.E.64.CONSTANT R4, desc[UR6][R2.64+-0x8] ;  /* 0xfffff80602042981 */ /* 0x000168000c1e9b00 */
[----:B------:R0:W5:Y:S01]  /*0380*/  @!P3 LDG.E.64.CONSTANT R6, desc[UR6][R2.64+0x8] ;  /* 0x000008060206b981 */ /* 0x000162000c1e9b00 */
[C---:B------:R-:W-:Y:S01]  /*0390*/  ISETP.GE.AND P0, PT, R11.reuse, 0x1, PT ;  /* 0x000000010b00780c */ /* 0x040fe20003f06270 */
[----:B------:R-:W-:Y:S01]  /*03a0*/  VIADD R10, R11, 0x1 ;  /* 0x000000010b0a7836 */ /* 0x000fe20000000000 */
[----:B------:R-:W-:Y:S01]  /*03b0*/  BSSY.RECONVERGENT B1, `(.L_x_1) ;  /* 0x000000d000017945 */ /* 0x000fe20003800200 */
[----:B------:R-:W-:-:S02]  /*03c0*/  CS2R R12, SRZ ;  /* 0x00000000000c7805 */ /* 0x000fc4000001ff00 */
[----:B------:R-:W-:Y:S02]  /*03d0*/  CS2R R14, SRZ ;  /* 0x00000000000e7805 */ /* 0x000fe4000001ff00 */
[----:B------:R-:W-:Y:S02]  /*03e0*/  ISETP.GE.AND P1, PT, R10, UR21, PT ;  /* 0x000000150a007c0c */ /* 0x000fe4000bf26270 */
[----:B------:R-:W-:-:S04]  /*03f0*/  CS2R R10, SRZ ;  /* 0x00000000000a7805 */ /* 0x000fc8000001ff00 */
[----:B0-----:R-:W-:Y:S07]  /*0400*/  @!P0 BRA `(.L_x_2) ;  /* 0x00000000001c8947 */ /* 0x001fee0003800000 */
[----:B------:R-:W-:Y:S01]  /*0410*/  IMAD.IADD R13, R25, 0x1, -R26 ;  /* 0x00000001190d7824 */ /* 0x000fe200078e0a1a */
[----:B------:R-:W-:Y:S02]  /*0420*/  CS2R R10, SRZ ;  /* 0x00000000000a7805 */ /* 0x000fe4000001ff00 */
[----:B------:R-:W-:Y:S01]  /*0430*/  CS2R R14, SRZ ;  /* 0x00000000000e7805 */ /* 0x000fe2000001ff00 */
[----:B------:R-:W-:-:S05]  /*0440*/  IMAD.WIDE R16, R13, 0x8, R16 ;  /* 0x000000080d107825 */ /* 0x000fca00078e0210 */
[----:B------:R0:W5:Y:S04]  /*0450*/  @P2 LDG.E.64.CONSTANT R10, desc[UR6][R16.64+-0x8] ;  /* 0xfffff806100a2981 */ /* 0x000168000c1e9b00 */
[----:B------:R0:W5:Y:S04]  /*0460*/  @!P3 LDG.E.64.CONSTANT R14, desc[UR6][R16.64+0x8] ;  /* 0x00000806100eb981 */ /* 0x000168000c1e9b00 */
[----:B------:R0:W5:Y:S02]  /*0470*/  LDG.E.64.CONSTANT R12, desc[UR6][R16.64] ;  /* 0x00000006100c7981 */ /* 0x000164000c1e9b00 */
.L_x_2:
[----:B------:R-:W-:Y:S05]  /*0480*/  BSYNC.RECONVERGENT B1 ;  /* 0x0000000000017941 */ /* 0x000fea0003800200 */
.L_x_1:
[----:B------:R-:W-:Y:S01]  /*0490*/  BSSY.RECONVERGENT B1, `(.L_x_3) ;  /* 0x000000b000017945 */ /* 0x000fe20003800200 */
[----:B0-----:R-:W-:Y:S02]  /*04a0*/  CS2R R16, SRZ ;  /* 0x0000000000107805 */ /* 0x001fe4000001ff00 */
[----:B------:R-:W-:Y:S02]  /*04b0*/  CS2R R18, SRZ ;  /* 0x0000000000127805 */ /* 0x000fe4000001ff00 */
[----:B------:R-:W-:Y:S01]  /*04c0*/  CS2R R20, SRZ ;  /* 0x0000000000147805 */ /* 0x000fe2000001ff00 */
[----:B------:R-:W-:Y:S06]  /*04d0*/  @P1 BRA `(.L_x_4) ;  /* 0x0000000000181947 */ /* 0x000fec0003800000 */
[----:B------:R-:W-:Y:S02]  /*04e0*/  CS2R R16, SRZ ;  /* 0x0000000000107805 */ /* 0x000fe4000001ff00 */
[----:B------:R-:W-:Y:S01]  /*04f0*/  CS2R R20, SRZ ;  /* 0x0000000000147805 */ /* 0x000fe2000001ff00 */
[----:B------:R-:W-:-:S05]  /*0500*/  IMAD.WIDE R2, R26, 0x8, R2 ;  /* 0x000000081a027825 */ /* 0x000fca00078e0202 */
[----:B------:R0:W5:Y:S04]  /*0510*/  @P2 LDG.E.64.CONSTANT R16, desc[UR6][R2.64+-0x8] ;  /* 0xfffff80602102981 */ /* 0x000168000c1e9b00 */
[----:B------:R0:W5:Y:S04]  /*0520*/  @!P3 LDG.E.64.CONSTANT R20, desc[UR6][R2.64+0x8] ;  /* 0x000008060214b981 */ /* 0x000168000c1e9b00 */
[----:B------:R0:W5:Y:S02]  /*0530*/  LDG.E.64.CONSTANT R18, desc[UR6][R2.64] ;  /* 0x0000000602127981 */ /* 0x000164000c1e9b00 */
.L_x_4:
[----:B------:R-:W-:Y:S05]  /*0540*/  BSYNC.RECONVERGENT B1 ;  /* 0x0000000000017941 */ /* 0x000fea0003800200 */
.L_x_3:
[----:B0----5:R-:W-:Y:S02]  /*0550*/  LOP3.LUT R2, R10, UR14, RZ, 0xc0, !PT ;  /* 0x0000000e0a027c12 */ /* 0x021fe4000f8ec0ff */
[----:B------:R-:W-:Y:S02]  /*0560*/  LOP3.LUT R3, R14, UR12, RZ, 0xc0, !PT ;  /* 0x0000000c0e037c12 */ /* 0x000fe4000f8ec0ff */
[----:B------:R-:W-:Y:S02]  /*0570*/  LOP3.LUT R10, R20, UR12, RZ, 0xc0, !PT ;  /* 0x0000000c140a7c12 */ /* 0x000fe4000f8ec0ff */
[----:B------:R-:W-:Y:S02]  /*0580*/  LOP3.LUT R14, R15, UR13, RZ, 0xc0, !PT ;  /* 0x0000000d0f0e7c12 */ /* 0x000fe4000f8ec0ff */
[----:B------:R-:W-:Y:S02]  /*0590*/  LOP3.LUT R27, R12, UR10, RZ, 0xc0, !PT ;  /* 0x0000000a0c1b7c12 */ /* 0x000fe4000f8ec0ff */
[----:B------:R-:W-:-:S02]  /*05a0*/  LOP3.LUT R20, R13, UR11, RZ, 0xc0, !PT ;  /* 0x0000000b0d147c12 */ /* 0x000fc4000f8ec0ff */
[----:B------:R-:W-:Y:S02]  /*05b0*/  LOP3.LUT R15, R5, UR15, RZ, 0xc0, !PT ;  /* 0x0000000f050f7c12 */ /* 0x000fe4000f8ec0ff */
[----:B------:R-:W-:Y:S02]  /*05c0*/  LOP3.LUT R11, R11, UR15, RZ, 0xc0, !PT ;  /* 0x0000000f0b0b7c12 */ /* 0x000fe4000f8ec0ff */
[----:B------:R-:W-:Y:S02]  /*05d0*/  LOP3.LUT R5, R6, UR12, RZ, 0xc0, !PT ;  /* 0x0000000c06057c12 */ /* 0x000fe4000f8ec0ff */
[----:B------:R-:W-:Y:S02]  /*05e0*/  LOP3.LUT R6, R7, UR13, RZ, 0xc0, !PT ;  /* 0x0000000d07067c12 */ /* 0x000fe4000f8ec0ff */
[----:B------:R-:W-:Y:S02]  /*05f0*/  LOP3.LUT R7, R16, UR14, RZ, 0xc0, !PT ;  /* 0x0000000e10077c12 */ /* 0x000fe4000f8ec0ff */
[C---:B------:R-:W-:Y:S01]  /*0600*/  SHF.L.U64.HI R20, R27.reuse, 0x1, R20 ;  /* 0x000000011b147819 */ /* 0x040fe20000010214 */
[----:B------:R-:W-:Y:S01]  /*0610*/  IMAD.SHL.U32 R27, R27, 0x2, RZ ;  /* 0x000000021b1b7824 */ /* 0x000fe200078e00ff */
[----:B------:R-:W-:-:S02]  /*0620*/  LOP3.LUT R16, R17, UR15, RZ, 0xc0, !PT ;  /* 0x0000000f11107c12 */ /* 0x000fc4000f8ec0ff */
[--C-:B------:R-:W-:Y:S02]  /*0630*/  SHF.R.U64 R2, R2, 0x7, R11.reuse ;  /* 0x0000000702027819 */ /* 0x100fe4000000120b */
[----:B------:R-:W-:Y:S02]  /*0640*/  SHF.R.U32.HI R17, RZ, 0x7, R11 ;  /* 0x00000007ff117819 */ /* 0x000fe4000001160b */
[----:B------:R-:W-:Y:S01]  /*0650*/  LOP3.LUT R11, R2, R27, RZ, 0xfc, !PT ;  /* 0x0000001b020b7212 */ /* 0x000fe200078efcff */
[----:B------:R-:W-:Y:S01]  /*0660*/  IMAD.SHL.U32 R2, R3, 0x80, RZ ;  /* 0x0000008003027824 */ /* 0x000fe200078e00ff */
[----:B------:R-:W-:Y:S02]  /*0670*/  LOP3.LUT R17, R17, R20, RZ, 0xfc, !PT ;  /* 0x0000001411117212 */ /* 0x000fe400078efcff */
[----:B------:R-:W-:Y:S02]  /*0680*/  LOP3.LUT R20, R12, UR8, RZ, 0xc0, !PT ;  /* 0x000000080c147c12 */ /* 0x000fe4000f8ec0ff */
[----:B------:R-:W-:-:S02]  /*0690*/  LOP3.LUT R27, R13, UR9, RZ, 0xc0, !PT ;  /* 0x000000090d1b7c12 */ /* 0x000fc4000f8ec0ff */
[----:B------:R-:W-:Y:S02]  /*06a0*/  SHF.L.U64.HI R14, R3, 0x7, R14 ;  /* 0x00000007030e7819 */ /* 0x000fe4000001020e */
[--C-:B------:R-:W-:Y:S02]  /*06b0*/  SHF.R.U64 R3, R20, 0x1, R27.reuse ;  /* 0x0000000114037819 */ /* 0x100fe4000000121b */
[----:B------:R-:W-:Y:S02]  /*06c0*/  SHF.R.U32.HI R27, RZ, 0x1, R27 ;  /* 0x00000001ff1b7819 */ /* 0x000fe4000001161b */
[----:B------:R-:W-:Y:S02]  /*06d0*/  LOP3.LUT R2, R2, R3, RZ, 0xfc, !PT ;  /* 0x0000000302027212 */ /* 0x000fe400078efcff */
[----:B------:R-:W-:Y:S02]  /*06e0*/  LOP3.LUT R3, R14, R27, RZ, 0xfc, !PT ;  /* 0x0000001b0e037212 */ /* 0x000fe400078efcff */
[----:B------:R-:W-:-:S02]  /*06f0*/  LOP3.LUT R27, R8, UR10, RZ, 0xc0, !PT ;  /* 0x0000000a081b7c12 */ /* 0x000fc4000f8ec0ff */
[----:B------:R-:W-:Y:S02]  /*0700*/  LOP3.LUT R14, R9, UR11, RZ, 0xc0, !PT ;  /* 0x0000000b090e7c12 */ /* 0x000fe4000f8ec0ff */
[----:B------:R-:W-:Y:S02]  /*0710*/  LOP3.LUT R4, R4, UR14, RZ, 0xc0, !PT ;  /* 0x0000000e04047c12 */ /* 0x000fe4000f8ec0ff */
[C---:B------:R-:W-:Y:S01]  /*0720*/  SHF.L.U64.HI R29, R27.reuse, 0x1, R14 ;  /* 0x000000011b1d7819 */ /* 0x040fe2000001020e */
[----:B------:R-:W-:Y:S01]  /*0730*/  IMAD.SHL.U32 R27, R27, 0x2, RZ ;  /* 0x000000021b1b7824 */ /* 0x000fe200078e00ff */
[--C-:B------:R-:W-:Y:S02]  /*0740*/  SHF.R.U64 R4, R4, 0x7, R15.reuse ;  /* 0x0000000704047819 */ /* 0x100fe4000000120f */
[----:B------:R-:W-:Y:S02]  /*0750*/  SHF.R.U32.HI R14, RZ, 0x7, R15 ;  /* 0x00000007ff0e7819 */ /* 0x000fe4000001160f */
[----:B------:R-:W-:-:S02]  /*0760*/  LOP3.LUT R20, R8, UR8, RZ, 0xc0, !PT ;  /* 0x0000000808147c12 */ /* 0x000fc4000f8ec0ff */
[----:B------:R-:W-:Y:S02]  /*0770*/  LOP3.LUT R15, R9, UR9, RZ, 0xc0, !PT ;  /* 0x00000009090f7c12 */ /* 0x000fe4000f8ec0ff */
[C---:B------:R-:W-:Y:S01]  /*0780*/  SHF.L.U64.HI R6, R5.reuse, 0x7, R6 ;  /* 0x0000000705067819 */ /* 0x040fe20000010206 */
[----:B------:R-:W-:Y:S01]  /*0790*/  IMAD.SHL.U32 R5, R5, 0x80, RZ ;  /* 0x0000008005057824 */ /* 0x000fe200078e00ff */
[--C-:B------:R-:W-:Y:S02]  /*07a0*/  SHF.R.U64 R20, R20, 0x1, R15.reuse ;  /* 0x0000000114147819 */ /* 0x100fe4000000120f */
[----:B------:R-:W-:Y:S02]  /*07b0*/  SHF.R.U32.HI R15, RZ, 0x1, R15 ;  /* 0x00000001ff0f7819 */ /* 0x000fe4000001160f */
[----:B------:R-:W-:Y:S02]  /*07c0*/  LOP3.LUT R14, R14, R29, RZ, 0xfc, !PT ;  /* 0x0000001d0e0e7212 */ /* 0x000fe400078efcff */
[----:B------:R-:W-:-:S02]  /*07d0*/  LOP3.LUT R15, R6, R15, RZ, 0xfc, !PT ;  /* 0x0000000f060f7212 */ /* 0x000fc400078efcff */
[----:B------:R-:W-:Y:S02]  /*07e0*/  LOP3.LUT R6, R18, UR10, RZ, 0xc0, !PT ;  /* 0x0000000a12067c12 */ /* 0x000fe4000f8ec0ff */
[----:B------:R-:W-:Y:S02]  /*07f0*/  LOP3.LUT R29, R19, UR11, RZ, 0xc0, !PT ;  /* 0x0000000b131d7c12 */ /* 0x000fe4000f8ec0ff */
[--C-:B------:R-:W-:Y:S02]  /*0800*/  SHF.R.U64 R7, R7, 0x7, R16.reuse ;  /* 0x0000000707077819 */ /* 0x100fe40000001210 */
[C---:B------:R-:W-:Y:S01]  /*0810*/  SHF.L.U64.HI R29, R6.reuse, 0x1, R29 ;  /* 0x00000001061d7819 */ /* 0x040fe2000001021d */
[----:B------:R-:W-:Y:S01]  /*0820*/  IMAD.SHL.U32 R6, R6, 0x2, RZ ;  /* 0x0000000206067824 */ /* 0x000fe200078e00ff */
[----:B------:R-:W-:Y:S02]  /*0830*/  SHF.R.U32.HI R16, RZ, 0x7, R16 ;  /* 0x00000007ff107819 */ /* 0x000fe40000011610 */
[----:B------:R-:W-:-:S02]  /*0840*/  LOP3.LUT R4, R4, R27, RZ, 0xfc, !PT ;  /* 0x0000001b04047212 */ /* 0x000fc400078efcff */
[----:B------:R-:W-:Y:S02]  /*0850*/  LOP3.LUT R27, R7, R6, RZ, 0xfc, !PT ;  /* 0x00000006071b7212 */ /* 0x000fe400078efcff */
[----:B------:R-:W-:Y:S02]  /*0860*/  LOP3.LUT R21, R21, UR13, RZ, 0xc0, !PT ;  /* 0x0000000d15157c12 */ /* 0x000fe4000f8ec0ff */
[----:B------:R-:W-:Y:S02]  /*0870*/  LOP3.LUT R7, R16, R29, RZ, 0xfc, !PT ;  /* 0x0000001d10077212 */ /* 0x000fe400078efcff */
[----:B------:R-:W-:Y:S02]  /*0880*/  LOP3.LUT R29, R18, UR8, RZ, 0xc0, !PT ;  /* 0x00000008121d7c12 */ /* 0x000fe4000f8ec0ff */
[----:B------:R-:W-:Y:S02]  /*0890*/  LOP3.LUT R6, R19, UR9, RZ, 0xc0, !PT ;  /* 0x0000000913067c12 */ /* 0x000fe4000f8ec0ff */
[----:B------:R-:W-:Y:S01]  /*08a0*/  LOP3.LUT R5, R5, R20, RZ, 0xfc, !PT ;  /* 0x0000001405057212 */ /* 0x000fe200078efcff */
[C---:B------:R-:W-:Y:S01]  /*08b0*/  IMAD.SHL.U32 R20, R10.reuse, 0x80, RZ ;  /* 0x000000800a147824 */ /* 0x040fe200078e00ff */
[----:B------:R-:W-:-:S02]  /*08c0*/  SHF.L.U64.HI R21, R10, 0x7, R21 ;  /* 0x000000070a157819 */ /* 0x000fc40000010215 */
[--C-:B------:R-:W-:Y:S02]  /*08d0*/  SHF.R.U64 R29, R29, 0x1, R6.reuse ;  /* 0x000000011d1d7819 */ /* 0x100fe40000001206 */
[----:B------:R-:W-:Y:S02]  /*08e0*/  SHF.R.U32.HI R10, RZ, 0x1, R6 ;  /* 0x00000001ff0a7819 */ /* 0x000fe40000011606 */
[----:B------:R-:W-:Y:S02]  /*08f0*/  LOP3.LUT R20, R20, R29, RZ, 0xfc, !PT ;  /* 0x0000001d14147212 */ /* 0x000fe400078efcff */
[----:B------:R-:W-:Y:S02]  /*0900*/  LOP3.LUT R10, R21, R10, RZ, 0xfc, !PT ;  /* 0x0000000a150a7212 */ /* 0x000fe400078efcff */
[C---:B------:R-:W-:Y:S02]  /*0910*/  LOP3.LUT R6, R2.reuse, R11, R12, 0x96, !PT ;  /* 0x0000000b02067212 */ /* 0x040fe400078e960c */
[----:B------:R-:W-:-:S02]  /*0920*/  LOP3.LUT R16, R2, R12, R11, 0xe8, !PT ;  /* 0x0000000c02107212 */ /* 0x000fc400078ee80b */
[C---:B------:R-:W-:Y:S02]  /*0930*/  LOP3.LUT R2, R3.reuse, R17, R13, 0x96, !PT ;  /* 0x0000001103027212 */ /* 0x040fe400078e960d */
[----:B------:R-:W-:Y:S02]  /*0940*/  LOP3.LUT R3, R3, R13, R17, 0xe8, !PT ;  /* 0x0000000d03037212 */ /* 0x000fe400078ee811 */
[----:B------:R-:W-:Y:S02]  /*0950*/  LOP3.LUT R11, R20, R27, R18, 0x96, !PT ;  /* 0x0000001b140b7212 */ /* 0x000fe400078e9612 */
[----:B------:R-:W-:Y:S02]  /*0960*/  LOP3.LUT R12, R10, R7, R19, 0x96, !PT ;  /* 0x000000070a0c7212 */ /* 0x000fe400078e9613 */
[----:B------:R-:W-:Y:S02]  /*0970*/  LOP3.LUT R27, R20, R18, R27, 0xe8, !PT ;  /* 0x00000012141b7212 */ /* 0x000fe400078ee81b */
[----:B------:R-:W-:-:S02]  /*0980*/  LOP3.LUT R7, R10, R19, R7, 0xe8, !PT ;  /* 0x000000130a077212 */ /* 0x000fc400078ee807 */
[----:B------:R-:W-:Y:S02]  /*0990*/  LOP3.LUT R19, R6, UR18, RZ, 0xc0, !PT ;  /* 0x0000001206137c12 */ /* 0x000fe4000f8ec0ff */
[----:B------:R-:W-:Y:S02]  /*09a0*/  LOP3.LUT R16, R16, UR18, RZ, 0xc0, !PT ;  /* 0x0000001210107c12 */ /* 0x000fe4000f8ec0ff */
[C---:B------:R-:W-:Y:S02]  /*09b0*/  LOP3.LUT R18, R2.reuse, UR19, RZ, 0xc0, !PT ;  /* 0x0000001302127c12 */ /* 0x040fe4000f8ec0ff */
[C---:B------:R-:W-:Y:S02]  /*09c0*/  LOP3.LUT R13, R3.reuse, UR19, RZ, 0xc0, !PT ;  /* 0x00000013030d7c12 */ /* 0x040fe4000f8ec0ff */
[----:B------:R-:W-:Y:S02]  /*09d0*/  LOP3.LUT R6, R2, UR5, RZ, 0xc0, !PT ;  /* 0x0000000502067c12 */ /* 0x000fe4000f8ec0ff */
[----:B------:R-:W-:-:S02]  /*09e0*/  LOP3.LUT R17, R3, UR5, RZ, 0xc0, !PT ;  /* 0x0000000503117c12 */ /* 0x000fc4000f8ec0ff */
[----:B------:R-:W-:Y:S02]  /*09f0*/  SHF.L.W.U32.HI R18, R19, 0x8, R18 ;  /* 0x0000000813127819 */ /* 0x000fe40000010e12 */
[----:B------:R-:W-:Y:S02]  /*0a00*/  SHF.L.W.U32.HI R2, R16, 0x8, R13 ;  /* 0x0000000810027819 */ /* 0x000fe40000010e0d */
[----:B------:R-:W-:Y:S02]  /*0a10*/  SHF.L.W.U32.HI R3, R6, 0x8, R19 ;  /* 0x0000000806037819 */ /* 0x000fe40000010e13 */
[----:B------:R-:W-:Y:S02]  /*0a20*/  SHF.L.W.U32.HI R17, R17, 0x8, R16 ;  /* 0x0000000811117819 */ /* 0x000fe40000010e10 */
[----:B------:R-:W-:Y:S02]  /*0a30*/  LOP3.LUT R19, R12, UR17, RZ, 0xc0, !PT ;  /* 0x000000110c137c12 */ /* 0x000fe4000f8ec0ff */
[----:B------:R-:W-:-:S02]  /*0a40*/  LOP3.LUT R13, R7, UR17, RZ, 0xc0, !PT ;  /* 0x00000011070d7c12 */ /* 0x000fc4000f8ec0ff */
[C---:B------:R-:W-:Y:S02]  /*0a50*/  LOP3.LUT R6, R27.reuse, UR20, RZ, 0xc0, !PT ;  /* 0x000000141b067c12 */ /* 0x040fe4000f8ec0ff */
[----:B------:R-:W-:Y:S02]  /*0a60*/  LOP3.LUT R10, R27, UR16, RZ, 0xc0, !PT ;  /* 0x000000101b0a7c12 */ /* 0x000fe4000f8ec0ff */
[----:B------:R-:W-:Y:S02]  /*0a70*/  LOP3.LUT R16, R11, UR16, RZ, 0xc0, !PT ;  /* 0x000000100b107c12 */ /* 0x000fe4000f8ec0ff */
[----:B------:R-:W-:Y:S02]  /*0a80*/  LOP3.LUT R12, R15, R14, R18, 0x28, !PT ;  /* 0x0000000e0f0c7212 */ /* 0x000fe400078e2812 */
[----:B------:R-:W-:Y:S02]  /*0a90*/  LOP3.LUT R7, R2, R15, R14, 0x78, !PT ;  /* 0x0000000f02077212 */ /* 0x000fe400078e780e */
[----:B------:R-:W-:-:S02]  /*0aa0*/  LOP3.LUT R11, R11, UR20, RZ, 0xc0, !PT ;  /* 0x000000140b0b7c12 */ /* 0x000fc4000f8ec0ff */
[----:B------:R-:W-:Y:S02]  /*0ab0*/  SHF.L.W.U32.HI R6, R13, 0x18, R6 ;  /* 0x000000180d067819 */ /* 0x000fe40000010e06 */
[----:B------:R-:W-:Y:S02]  /*0ac0*/  SHF.L.W.U32.HI R10, R10, 0x18, R13 ;  /* 0x000000180a0a7819 */ /* 0x000fe40000010e0d */
[----:B------:R-:W-:Y:S02]  /*0ad0*/  LOP3.LUT R7, R7, R12, RZ, 0x3c, !PT ;  /* 0x0000000c07077212 */ /* 0x000fe400078e3cff */
[----:B------:R-:W-:Y:S02]  /*0ae0*/  SHF.L.W.U32.HI R13, R19, 0x18, R11 ;  /* 0x00000018130d7819 */ /* 0x000fe40000010e0b */
[----:B------:R-:W-:Y:S02]  /*0af0*/  LOP3.LUT R20, R5, R4, R3, 0x28, !PT ;  /* 0x0000000405147212 */ /* 0x000fe400078e2803 */
[----:B------:R-:W-:-:S02]  /*0b00*/  LOP3.LUT R11, R17, R5, R4, 0x78, !PT ;  /* 0x00000005110b7212 */ /* 0x000fc400078e7804 */
[----:B------:R-:W-:Y:S02]  /*0b10*/  SHF.L.W.U32.HI R16, R16, 0x18, R19 ;  /* 0x0000001810107819 */ /* 0x000fe40000010e13 */
[----:B------:R-:W-:Y:S02]  /*0b20*/  LOP3.LUT R12, R18, R15, R14, 0x96, !PT ;  /* 0x0000000f120c7212 */ /* 0x000fe400078e960e */
[----:B------:R-:W-:Y:S02]  /*0b30*/  LOP3.LUT R14, R15, R14, R18, 0xe8, !PT ;  /* 0x0000000e0f0e7212 */ /* 0x000fe400078ee812 */
[----:B------:R-:W-:Y:S02]  /*0b40*/  LOP3.LUT R19, R6, R7, RZ, 0xc0, !PT ;  /* 0x0000000706137212 */ /* 0x000fe400078ec0ff */
[----:B------:R-:W-:Y:S02]  /*0b50*/  LOP3.LUT R11, R11, R20, RZ, 0x3c, !PT ;  /* 0x000000140b0b7212 */ /* 0x000fe400078e3cff */
[----:B------:R-:W-:-:S02]  /*0b60*/  LOP3.LUT R15, R3, R5, R4, 0x96, !PT ;  /* 0x00000005030f7212 */ /* 0x000fc400078e9604 */
[----:B------:R-:W-:Y:S02]  /*0b70*/  LOP3.LUT R5, R5, R4, R3, 0xe8, !PT ;  /* 0x0000000405057212 */ /* 0x000fe400078ee803 */
[----:B------:R-:W-:Y:S02]  /*0b80*/  LOP3.LUT R14, R19, R14, R2, 0xf8, !PT ;  /* 0x0000000e130e7212 */ /* 0x000fe400078ef802 */
[----:B------:R-:W0:Y:S01]  /*0b90*/  LDC.64 R2, c[0x0][0x388] ;  /* 0x0000e200ff027b82 */ /* 0x000e220000000a00 */
[CC--:B------:R-:W-:Y:S02]  /*0ba0*/  LOP3.LUT R4, R10.reuse, R11.reuse, RZ, 0xc0, !PT ;  /* 0x0000000b0a047212 */ /* 0x0c0fe400078ec0ff */
[----:B------:R-:W-:Y:S02]  /*0bb0*/  LOP3.LUT R18, R10, R11, RZ, 0x3c, !PT ;  /* 0x0000000b0a127212 */ /* 0x000fe400078e3cff */
[----:B------:R-:W-:Y:S02]  /*0bc0*/  LOP3.LUT R19, R6, R7, RZ, 0x3c, !PT ;  /* 0x0000000706137212 */ /* 0x000fe400078e3cff */
[----:B------:R-:W-:-:S02]  /*0bd0*/  LOP3.LUT R4, R4, R5, R17, 0xf8, !PT ;  /* 0x0000000504047212 */ /* 0x000fc400078ef811 */
[-CC-:B------:R-:W-:Y:S02]  /*0be0*/  LOP3.LUT R5, R18, R16.reuse, R15.reuse, 0x80, !PT ;  /* 0x0000001012057212 */ /* 0x180fe400078e800f */
[----:B------:R-:W-:Y:S02]  /*0bf0*/  LOP3.LUT R17, R19, R13, R12, 0x80, !PT ;  /* 0x0000000d13117212 */ /* 0x000fe400078e800c */
[----:B------:R-:W-:Y:S02]  /*0c00*/  LOP3.LUT R4, R4, R5, RZ, 0xfc, !PT ;  /* 0x0000000504047212 */ /* 0x000fe400078efcff */
[----:B------:R-:W-:Y:S02]  /*0c10*/  LOP3.LUT R14, R14, R17, RZ, 0xfc, !PT ;  /* 0x000000110e0e7212 */ /* 0x000fe400078efcff */
[-CC-:B------:R-:W-:Y:S02]  /*0c20*/  LOP3.LUT R18, R18, R16.reuse, R15.reuse, 0x78, !PT ;  /* 0x0000001012127212 */ /* 0x180fe400078e780f */
[----:B------:R-:W-:-:S02]  /*0c30*/  LOP3.LUT R5, R4, R16, R15, 0xf6, !PT ;  /* 0x0000001004057212 */ /* 0x000fc400078ef60f */
[-CC-:B------:R-:W-:Y:S02]  /*0c40*/  LOP3.LUT R19, R19, R13.reuse, R12.reuse, 0x78, !PT ;  /* 0x0000000d13137212 */ /* 0x180fe400078e780c */
[-C--:B------:R-:W-:Y:S01]  /*0c50*/  LOP3.LUT R17, R14, R13.reuse, R12, 0xf6, !PT ;  /* 0x0000000d0e117212 */ /* 0x080fe200078ef60c */
[----:B0-----:R-:W-:Y:S01]  /*0c60*/  IMAD.WIDE R2, R25, 0x8, R2 ;  /* 0x0000000819027825 */ /* 0x001fe200078e0202 */
[----:B------:R-:W-:Y:S02]  /*0c70*/  LOP3.LUT R15, R4, R16, R15, 0x6, !PT ;  /* 0x00000010040f7212 */ /* 0x000fe400078e060f */
[----:B------:R-:W-:Y:S01]  /*0c80*/  LOP3.LUT R12, R14, R13, R12, 0x6, !PT ;  /* 0x0000000d0e0c7212 */ /* 0x000fe200078e060c */
[----:B------:R-:W-:Y:S01]  /*0c90*/  IMAD.IADD R25, R24, 0x1, R25 ;  /* 0x0000000118197824 */ /* 0x000fe200078e0219 */
[----:B------:R-:W-:Y:S02]  /*0ca0*/  LOP3.LUT R4, R8, R18, R5, 0x40, !PT ;  /* 0x0000001208047212 */ /* 0x000fe400078e4005 */
[----:B------:R-:W-:-:S02]  /*0cb0*/  LOP3.LUT R5, R15, R10, R11, 0x60, !PT ;  /* 0x0000000a0f057212 */ /* 0x000fc400078e600b */
[----:B------:R-:W-:Y:S02]  /*0cc0*/  LOP3.LUT R8, R9, R19, R17, 0x40, !PT ;  /* 0x0000001309087212 */ /* 0x000fe400078e4011 */
[----:B------:R-:W-:Y:S02]  /*0cd0*/  LOP3.LUT R7, R12, R6, R7, 0x60, !PT ;  /* 0x000000060c077212 */ /* 0x000fe400078e6007 */
[----:B------:R-:W-:Y:S02]  /*0ce0*/  LOP3.LUT R4, R4, R5, RZ, 0xfc, !PT ;  /* 0x0000000504047212 */ /* 0x000fe400078efcff */
[----:B------:R-:W-:Y:S02]  /*0cf0*/  LOP3.LUT R5, R8, R7, RZ, 0xfc, !PT ;  /* 0x0000000708057212 */ /* 0x000fe400078efcff */
[----:B------:R-:W-:-:S03]  /*0d00*/  ISETP.GE.AND P0, PT, R25, R0, PT ;  /* 0x000000001900720c */ /* 0x000fc60003f06270 */
[----:B------:R0:W-:Y:S10]  /*0d10*/  STG.E.64 desc[UR6][R2.64], R4 ;  /* 0x0000000402007986 */ /* 0x0001f4000c101b06 */
[----:B------:R-:W-:Y:S05]  /*0d20*/  @!P0 BRA `(.L_x_5) ;  /* 0xfffffff400248947 */ /* 0x000fea000383ffff */
[----:B------:R-:W-:Y:S05]  /*0d30*/  BSYNC.RECONVERGENT B0 ;  /* 0x0000000000007941 */ /* 0x000fea0003800200 */
.L_x_0:
[----:B------:R-:W-:Y:S05]  /*0d40*/  EXIT ;  /* 0x000000000000794d */ /* 0x000fea0003800000 */
.L_x_6:
[----:B------:R-:W-:-:S00]  /*0d50*/  BRA `(.L_x_6) ;  /* 0xfffffffc00fc7947 */ /* 0x000fc0000383ffff */
[----:B------:R-:W-:-:S00]  /*0d60*/  NOP ;  /* 0x0000000000007918 */ /* 0x000fc00000000000 */
        /* <DEDUP_REMOVED lines=9> */
.L_x_7:


//--------------------- .nv.shared.reserved.0     --------------------------
	.section	.nv.shared.reserved.0,"aw",@nobits
	.weak		__nv_reservedSMEM_offset_0_alias
	.size		__nv_reservedSMEM_offset_0_alias, 0, 64
	.other		__nv_reservedSMEM_offset_0_alias,@"STO_CUDA_RESERVED_SHARED STV_DEFAULT"
__nv_reservedSMEM_offset_0_alias:
	.zero		0
	.zero		64


//--------------------- .nv.constant0._ZN36_GLOBAL__N__4feb7b98_4_k_cu_e7fdbb9e11life_kernelEPKmPmii --------------------------
	.section	.nv.constant0._ZN36_GLOBAL__N__4feb7b98_4_k_cu_e7fdbb9e11life_kernelEPKmPmii,"a",@progbits
	.sectionflags	@""
	.align	4
.nv.constant0._ZN36_GLOBAL__N__4feb7b98_4_k_cu_e7fdbb9e11life_kernelEPKmPmii:
	.zero		920


//--------------------- SYMBOLS --------------------------

	.type		.nv.reservedSmem.offset0,@object
	.size		.nv.reservedSmem.offset0,0x4
